	.headerflags	@"EF_CUDA_TEXMODE_UNIFIED EF_CUDA_64BIT_ADDRESS EF_CUDA_ACCELERATORS EF_CUDA_SM90 EF_CUDA_VIRTUAL_SM(EF_CUDA_SM90)"
	.elftype	@"ET_EXEC"


//--------------------- .nv.info                  --------------------------
	.section	.nv.info,"",@"SHT_CUDA_INFO"
	.align	4


	//----- nvinfo : EIATTR_REGCOUNT
	.align		4
        /*0000*/ 	.byte	0x04, 0x2f
        /*0002*/ 	.short	(.L_1 - .L_0)
	.align		4
.L_0:
        /*0004*/ 	.word	index@(triton_poi_fused_add_convolution_mul_7)
        /*0008*/ 	.word	0x0000001a


	//----- nvinfo : EIATTR_MIN_STACK_SIZE
	.align		4
.L_1:
        /*000c*/ 	.byte	0x04, 0x12
        /*000e*/ 	.short	(.L_3 - .L_2)
	.align		4
.L_2:
        /*0010*/ 	.word	index@(triton_poi_fused_add_convolution_mul_7)
        /*0014*/ 	.word	0x00000000


	//----- nvinfo : EIATTR_FRAME_SIZE
	.align		4
.L_3:
        /*0018*/ 	.byte	0x04, 0x11
        /*001a*/ 	.short	(.L_5 - .L_4)
	.align		4
.L_4:
        /*001c*/ 	.word	index@(triton_poi_fused_add_convolution_mul_7)
        /*0020*/ 	.word	0x00000000


	//----- nvinfo : EIATTR_MIN_STACK_SIZE
	.align		4
.L_5:
        /*0024*/ 	.byte	0x04, 0x12
        /*0026*/ 	.short	(.L_7 - .L_6)
	.align		4
.L_6:
        /*0028*/ 	.word	index@(triton_poi_fused_add_convolution_mul_7)
        /*002c*/ 	.word	0x00000000
.L_7:


//--------------------- .nv.info.triton_poi_fused_add_convolution_mul_7 --------------------------
	.section	.nv.info.triton_poi_fused_add_convolution_mul_7,"",@"SHT_CUDA_INFO"
	.sectionflags	@""
	.align	4


	//----- nvinfo : EIATTR_CUDA_API_VERSION
	.align		4
        /*0000*/ 	.byte	0x04, 0x37
        /*0002*/ 	.short	(.L_9 - .L_8)
.L_8:
        /*0004*/ 	.word	0x0000007c


	//----- nvinfo : EIATTR_KPARAM_INFO
	.align		4
.L_9:
        /*0008*/ 	.byte	0x04, 0x17
        /*000a*/ 	.short	(.L_11 - .L_10)
.L_10:
        /*000c*/ 	.word	0x00000000
        /*0010*/ 	.short	0x0007
        /*0012*/ 	.short	0x0038
        /*0014*/ 	.byte	0x00, 0xf0, 0x11, 0x00


	//----- nvinfo : EIATTR_KPARAM_INFO
	.align		4
.L_11:
        /*0018*/ 	.byte	0x04, 0x17
        /*001a*/ 	.short	(.L_13 - .L_12)
.L_12:
        /*001c*/ 	.word	0x00000000
        /*0020*/ 	.short	0x0006
        /*0022*/ 	.short	0x0030
        /*0024*/ 	.byte	0x00, 0xf4, 0x21, 0x00


	//----- nvinfo : EIATTR_KPARAM_INFO
	.align		4
.L_13:
        /*0028*/ 	.byte	0x04, 0x17
        /*002a*/ 	.short	(.L_15 - .L_14)
.L_14:
        /*002c*/ 	.word	0x00000000
        /*0030*/ 	.short	0x0005
        /*0032*/ 	.short	0x0028
        /*0034*/ 	.byte	0x00, 0xf4, 0x21, 0x00


	//----- nvinfo : EIATTR_KPARAM_INFO
	.align		4
.L_15:
        /*0038*/ 	.byte	0x04, 0x17
        /*003a*/ 	.short	(.L_17 - .L_16)
.L_16:
        /*003c*/ 	.word	0x00000000
        /*0040*/ 	.short	0x0004
        /*0042*/ 	.short	0x0020
        /*0044*/ 	.byte	0x00, 0xf4, 0x21, 0x00


	//----- nvinfo : EIATTR_KPARAM_INFO
	.align		4
.L_17:
        /*0048*/ 	.byte	0x04, 0x17
        /*004a*/ 	.short	(.L_19 - .L_18)
.L_18:
        /*004c*/ 	.word	0x00000000
        /*0050*/ 	.short	0x0003
        /*0052*/ 	.short	0x0018
        /*0054*/ 	.byte	0x00, 0xf4, 0x21, 0x00


	//----- nvinfo : EIATTR_KPARAM_INFO
	.align		4
.L_19:
        /*0058*/ 	.byte	0x04, 0x17
        /*005a*/ 	.short	(.L_21 - .L_20)
.L_20:
        /*005c*/ 	.word	0x00000000
        /*0060*/ 	.short	0x0002
        /*0062*/ 	.short	0x0010
        /*0064*/ 	.byte	0x00, 0xf4, 0x21, 0x00


	//----- nvinfo : EIATTR_KPARAM_INFO
	.align		4
.L_21:
        /*0068*/ 	.byte	0x04, 0x17
        /*006a*/ 	.short	(.L_23 - .L_22)
.L_22:
        /*006c*/ 	.word	0x00000000
        /*0070*/ 	.short	0x0001
        /*0072*/ 	.short	0x0008
        /*0074*/ 	.byte	0x00, 0xf4, 0x21, 0x00


	//----- nvinfo : EIATTR_KPARAM_INFO
	.align		4
.L_23:
        /*0078*/ 	.byte	0x04, 0x17
        /*007a*/ 	.short	(.L_25 - .L_24)
.L_24:
        /*007c*/ 	.word	0x00000000
        /*0080*/ 	.short	0x0000
        /*0082*/ 	.short	0x0000
        /*0084*/ 	.byte	0x00, 0xf4, 0x21, 0x00


	//----- nvinfo : EIATTR_SPARSE_MMA_MASK
	.align		4
.L_25:
        /*0088*/ 	.byte	0x03, 0x50
        /*008a*/ 	.short	0x0000


	//----- nvinfo : EIATTR_MAXREG_COUNT
	.align		4
        /*008c*/ 	.byte	0x03, 0x1b
        /*008e*/ 	.short	0x00ff


	//----- nvinfo : EIATTR_EXIT_INSTR_OFFSETS
	.align		4
        /*0090*/ 	.byte	0x04, 0x1c
        /*0092*/ 	.short	(.L_27 - .L_26)


	//   ....[0]....
.L_26:
        /*0094*/ 	.word	0x00000340


	//   ....[1]....
        /*0098*/ 	.word	0x00000360


	//----- nvinfo : EIATTR_REQNTID
	.align		4
.L_27:
        /*009c*/ 	.byte	0x04, 0x10
        /*009e*/ 	.short	(.L_29 - .L_28)
.L_28:
        /*00a0*/ 	.word	0x00000080
        /*00a4*/ 	.word	0x00000001
        /*00a8*/ 	.word	0x00000001


	//----- nvinfo : EIATTR_CBANK_PARAM_SIZE
	.align		4
.L_29:
        /*00ac*/ 	.byte	0x03, 0x19
        /*00ae*/ 	.short	0x003c


	//----- nvinfo : EIATTR_PARAM_CBANK
	.align		4
        /*00b0*/ 	.byte	0x04, 0x0a
        /*00b2*/ 	.short	(.L_31 - .L_30)
	.align		4
.L_30:
        /*00b4*/ 	.word	index@(.nv.constant0.triton_poi_fused_add_convolution_mul_7)
        /*00b8*/ 	.short	0x0210
        /*00ba*/ 	.short	0x003c


	//----- nvinfo : EIATTR_SW_WAR
	.align		4
.L_31:
        /*00bc*/ 	.byte	0x04, 0x36
        /*00be*/ 	.short	(.L_33 - .L_32)
.L_32:
        /*00c0*/ 	.word	0x00000008
.L_33:


//--------------------- .nv.callgraph             --------------------------
	.section	.nv.callgraph,"",@"SHT_CUDA_CALLGRAPH"
	.align	4
	.sectionentsize	8
	.align		4
        /*0000*/ 	.word	0x00000000
	.align		4
        /*0004*/ 	.word	0xffffffff
	.align		4
        /*0008*/ 	.word	0x00000000
	.align		4
        /*000c*/ 	.word	0xfffffffe
	.align		4
        /*0010*/ 	.word	0x00000000
	.align		4
        /*0014*/ 	.word	0xfffffffd
	.align		4
        /*0018*/ 	.word	0x00000000
	.align		4
        /*001c*/ 	.word	0xfffffffc


//--------------------- .text.triton_poi_fused_add_convolution_mul_7 --------------------------
	.section	.text.triton_poi_fused_add_convolution_mul_7,"ax",@progbits
	.align	128
        .global         triton_poi_fused_add_convolution_mul_7
        .type           triton_poi_fused_add_convolution_mul_7,@function
        .size           triton_poi_fused_add_convolution_mul_7,(.L_x_1 - triton_poi_fused_add_convolution_mul_7)
        .other          triton_poi_fused_add_convolution_mul_7,@"STO_CUDA_ENTRY STV_DEFAULT"
triton_poi_fused_add_convolution_mul_7:
.text.triton_poi_fused_add_convolution_mul_7:
[----:B------:R-:W0:Y:S01]  /*0000*/  LDC R1, c[0x0][0x28] ;  /* 0x00000a00ff017b82 */ /* 0x000e220000000800 */
[----:B------:R-:W1:Y:S07]  /*0010*/  S2R R0, SR_TID.X ;  /* 0x0000000000007919 */ /* 0x000e6e0000002100 */
[----:B------:R-:W2:Y:S01]  /*0020*/  LDC.64 R18, c[0x0][0x218] ;  /* 0x00008600ff127b82 */ /* 0x000ea20000000a00 */
[----:B------:R-:W-:Y:S01]  /*0030*/  ULDC.64 UR4, c[0x0][0x208] ;  /* 0x0000820000047ab9 */ /* 0x000fe20000000a00 */
[----:B------:R-:W3:Y:S06]  /*0040*/  S2R R5, SR_CTAID.X ;  /* 0x0000000000057919 */ /* 0x000eec0000002500 */
[----:B------:R-:W4:Y:S08]  /*0050*/  LDC.64 R12, c[0x0][0x230] ;  /* 0x00008c00ff0c7b82 */ /* 0x000f300000000a00 */
[----:B------:R-:W5:Y:S08]  /*0060*/  LDC.64 R8, c[0x0][0x228] ;  /* 0x00008a00ff087b82 */ /* 0x000f700000000a00 */
[----:B------:R-:W5:Y:S01]  /*0070*/  LDC.64 R6, c[0x0][0x238] ;  /* 0x00008e00ff067b82 */ /* 0x000f620000000a00 */
[----:B-1----:R-:W-:-:S07]  /*0080*/  SHF.L.U32 R0, R0, 0x1, RZ ;  /* 0x0000000100007819 */ /* 0x002fce00000006ff */
[----:B------:R-:W1:Y:S01]  /*0090*/  LDC.64 R14, c[0x0][0x220] ;  /* 0x00008800ff0e7b82 */ /* 0x000e620000000a00 */
[----:B---3--:R-:W-:Y:S02]  /*00a0*/  SHF.R.S32.HI R3, RZ, 0x17, R5 ;  /* 0x00000017ff037819 */ /* 0x008fe40000011405 */
[----:B------:R-:W-:Y:S02]  /*00b0*/  LOP3.LUT R0, R0, 0xfe, RZ, 0xc0, !PT ;  /* 0x000000fe00007812 */ /* 0x000fe400078ec0ff */
[----:B------:R-:W-:Y:S02]  /*00c0*/  SGXT R3, R3, 0x1 ;  /* 0x000000010303781a */ /* 0x000fe40000000200 */
[----:B------:R-:W-:Y:S02]  /*00d0*/  LEA R2, R5, R0, 0x8 ;  /* 0x0000000005027211 */ /* 0x000fe400078e40ff */
[----:B------:R-:W3:Y:S02]  /*00e0*/  LDC.64 R4, c[0x0][0x210] ;  /* 0x00008400ff047b82 */ /* 0x000ee40000000a00 */
[----:B------:R-:W-:-:S02]  /*00f0*/  LEA.HI R3, R3, R2, RZ, 0x4 ;  /* 0x0000000203037211 */ /* 0x000fc400078f20ff */
[----:B------:R-:W-:Y:S02]  /*0100*/  ISETP.GE.AND P0, PT, R2, 0x100, PT ;  /* 0x000001000200780c */ /* 0x000fe40003f06270 */
[----:B------:R-:W-:-:S04]  /*0110*/  SHF.R.S32.HI R3, RZ, 0x4, R3 ;  /* 0x00000004ff037819 */ /* 0x000fc80000011403 */
[----:B------:R-:W-:-:S04]  /*0120*/  LEA.HI R0, R3, R3, RZ, 0x2 ;  /* 0x0000000303007211 */ /* 0x000fc800078f10ff */
[----:B------:R-:W-:-:S05]  /*0130*/  LOP3.LUT R0, R0, 0xfffffffc, RZ, 0xc0, !PT ;  /* 0xfffffffc00007812 */ /* 0x000fca00078ec0ff */
[----:B------:R-:W-:Y:S01]  /*0140*/  IMAD.IADD R17, R3, 0x1, -R0 ;  /* 0x0000000103117824 */ /* 0x000fe200078e0a00 */
[----:B------:R-:W-:Y:S01]  /*0150*/  HFMA2.MMA R3, -RZ, RZ, 0, 0 ;  /* 0x00000000ff037435 */ /* 0x000fe200000001ff */
[----:B------:R-:W-:Y:S02]  /*0160*/  IMAD.MOV.U32 R0, RZ, RZ, RZ ;  /* 0x000000ffff007224 */ /* 0x000fe400078e00ff */
[----:B--2---:R-:W-:-:S04]  /*0170*/  IMAD.WIDE R18, R17, 0x4, R18 ;  /* 0x0000000411127825 */ /* 0x004fc800078e0212 */
[C---:B----4-:R-:W-:Y:S01]  /*0180*/  IMAD.WIDE R20, R2.reuse, 0x4, R12 ;  /* 0x0000000402147825 */ /* 0x050fe200078e020c */
[----:B------:R-:W-:Y:S01]  /*0190*/  CS2R R12, SRZ ;  /* 0x00000000000c7805 */ /* 0x000fe2000001ff00 */
[----:B------:R-:W2:Y:S02]  /*01a0*/  @!P0 LDG.E.EL R0, desc[UR4][R18.64] ;  /* 0x0000000412008981 */ /* 0x000ea4000c2e1900 */
[----:B---3--:R-:W-:Y:S01]  /*01b0*/  IMAD.WIDE R4, R2, 0x4, R4 ;  /* 0x0000000402047825 */ /* 0x008fe200078e0204 */
[----:B------:R-:W-:Y:S01]  /*01c0*/  CS2R R10, SRZ ;  /* 0x00000000000a7805 */ /* 0x000fe2000001ff00 */
[----:B------:R3:W4:Y:S02]  /*01d0*/  @!P0 LDG.E.EL R3, desc[UR4][R18.64] ;  /* 0x0000000412038981 */ /* 0x000724000c2e1900 */
[C---:B-----5:R-:W-:Y:S02]  /*01e0*/  IMAD.WIDE R8, R17.reuse, 0x4, R8 ;  /* 0x0000000411087825 */ /* 0x060fe400078e0208 */
[----:B------:R-:W4:Y:S02]  /*01f0*/  @!P0 LDG.E.64 R12, desc[UR4][R4.64] ;  /* 0x00000004040c8981 */ /* 0x000f24000c1e1b00 */
[----:B0-----:R-:W-:Y:S01]  /*0200*/  IMAD.WIDE R16, R17, 0x4, R6 ;  /* 0x0000000411107825 */ /* 0x001fe200078e0206 */
[----:B------:R-:W-:-:S02]  /*0210*/  CS2R R6, SRZ ;  /* 0x0000000000067805 */ /* 0x000fc4000001ff00 */
[----:B------:R-:W-:Y:S01]  /*0220*/  CS2R R22, SRZ ;  /* 0x0000000000167805 */ /* 0x000fe2000001ff00 */
[----:B------:R-:W5:Y:S01]  /*0230*/  @!P0 LDG.E.64 R10, desc[UR4][R20.64] ;  /* 0x00000004140a8981 */ /* 0x000f62000c1e1b00 */
[----:B---3--:R-:W-:Y:S01]  /*0240*/  CS2R R18, SRZ ;  /* 0x0000000000127805 */ /* 0x008fe2000001ff00 */
[----:B-1----:R-:W-:-:S03]  /*0250*/  IMAD.WIDE R14, R2, 0x4, R14 ;  /* 0x00000004020e7825 */ /* 0x002fc600078e020e */
[----:B------:R-:W3:Y:S04]  /*0260*/  @!P0 LDG.E.EL R23, desc[UR4][R16.64] ;  /* 0x0000000410178981 */ /* 0x000ee8000c2e1900 */
[----:B------:R0:W5:Y:S04]  /*0270*/  @!P0 LDG.E.64 R6, desc[UR4][R14.64] ;  /* 0x000000040e068981 */ /* 0x000168000c1e1b00 */
[----:B------:R-:W5:Y:S04]  /*0280*/  @!P0 LDG.E.EL R19, desc[UR4][R8.64] ;  /* 0x0000000408138981 */ /* 0x000f68000c2e1900 */
[----:B------:R-:W3:Y:S01]  /*0290*/  @!P0 LDG.E.EL R18, desc[UR4][R8.64] ;  /* 0x0000000408128981 */ /* 0x000ee2000c2e1900 */
[----:B0-----:R-:W0:Y:S03]  /*02a0*/  LDC.64 R14, c[0x0][0x240] ;  /* 0x00009000ff0e7b82 */ /* 0x001e260000000a00 */
[----:B------:R-:W3:Y:S01]  /*02b0*/  @!P0 LDG.E.EL R22, desc[UR4][R16.64] ;  /* 0x0000000410168981 */ /* 0x000ee2000c2e1900 */
[----:B0-----:R-:W-:-:S04]  /*02c0*/  IMAD.WIDE R14, R2, 0x4, R14 ;  /* 0x00000004020e7825 */ /* 0x001fc800078e020e */
[----:B----4-:R-:W-:Y:S01]  /*02d0*/  FADD R12, R3, R12 ;  /* 0x0000000c030c7221 */ /* 0x010fe20000000000 */
[----:B--2---:R-:W-:-:S05]  /*02e0*/  FADD R13, R0, R13 ;  /* 0x0000000d000d7221 */ /* 0x004fca0000000000 */
[----:B------:R0:W-:Y:S01]  /*02f0*/  @!P0 STG.E.64 desc[UR4][R4.64], R12 ;  /* 0x0000000c04008986 */ /* 0x0001e2000c101b04 */
[----:B-----5:R-:W-:Y:S01]  /*0300*/  FFMA R19, R10, R19, R6 ;  /* 0x000000130a137223 */ /* 0x020fe20000000006 */
[----:B---3--:R-:W-:-:S03]  /*0310*/  FFMA R18, R11, R18, R7 ;  /* 0x000000120b127223 */ /* 0x008fc60000000007 */
[----:B------:R-:W-:Y:S01]  /*0320*/  FFMA R6, R12, R23, R19 ;  /* 0x000000170c067223 */ /* 0x000fe20000000013 */
[----:B------:R-:W-:Y:S01]  /*0330*/  FFMA R7, R13, R22, R18 ;  /* 0x000000160d077223 */ /* 0x000fe20000000012 */
[----:B0-----:R-:W-:Y:S06]  /*0340*/  @P0 EXIT ;  /* 0x000000000000094d */ /* 0x001fec0003800000 */
[----:B------:R-:W-:Y:S01]  /*0350*/  STG.E.64 desc[UR4][R14.64], R6 ;  /* 0x000000060e007986 */ /* 0x000fe2000c101b04 */
[----:B------:R-:W-:Y:S05]  /*0360*/  EXIT ;  /* 0x000000000000794d */ /* 0x000fea0003800000 */
.L_x_0:
[----:B------:R-:W-:-:S00]  /*0370*/  BRA `(.L_x_0) ;  /* 0xfffffffc00fc7947 */ /* 0x000fc0000383ffff */
[----:B------:R-:W-:-:S00]  /*0380*/  NOP ;  /* 0x0000000000007918 */ /* 0x000fc00000000000 */
[----:B------:R-:W-:-:S00]  /*0390*/  NOP ;  /* 0x0000000000007918 */ /* 0x000fc00000000000 */
[----:B------:R-:W-:-:S00]  /*03a0*/  NOP ;  /* 0x0000000000007918 */ /* 0x000fc00000000000 */
[----:B------:R-:W-:-:S00]  /*03b0*/  NOP ;  /* 0x0000000000007918 */ /* 0x000fc00000000000 */
[----:B------:R-:W-:-:S00]  /*03c0*/  NOP ;  /* 0x0000000000007918 */ /* 0x000fc00000000000 */
[----:B------:R-:W-:-:S00]  /*03d0*/  NOP ;  /* 0x0000000000007918 */ /* 0x000fc00000000000 */
[----:B------:R-:W-:-:S00]  /*03e0*/  NOP ;  /* 0x0000000000007918 */ /* 0x000fc00000000000 */
[----:B------:R-:W-:-:S00]  /*03f0*/  NOP ;  /* 0x0000000000007918 */ /* 0x000fc00000000000 */
.L_x_1:


//--------------------- .nv.constant0.triton_poi_fused_add_convolution_mul_7 --------------------------
	.section	.nv.constant0.triton_poi_fused_add_convolution_mul_7,"a",@progbits
	.sectionflags	@""
	.align	4
.nv.constant0.triton_poi_fused_add_convolution_mul_7:
	.zero		588
